//
// Generated by NVIDIA NVVM Compiler
//
// Compiler Build ID: CL-36424714
// Cuda compilation tools, release 13.0, V13.0.88
// Based on NVVM 20.0.0
//

.version 9.0
.target sm_100
.address_size 64

	// .globl	_Z11kernel_fastPf
// _ZZ11kernel_fastPfE4data has been demoted
// _ZZ11kernel_slowPfE4data has been demoted

.visible .entry _Z11kernel_fastPf(
	.param .u64 .ptr .align 1 _Z11kernel_fastPf_param_0
)
{
	.reg .b32 	%r<8>;
	.reg .b32 	%f<3>;
	// demoted variable
	.shared .align 4 .b8 _ZZ11kernel_fastPfE4data[4096];
	mov.u32 	%r1, %tid.y;
	mov.u32 	%r2, %tid.x;
	shl.b32 	%r3, %r1, 7;
	mov.u32 	%r4, _ZZ11kernel_fastPfE4data;
	add.s32 	%r5, %r4, %r3;
	shl.b32 	%r6, %r2, 2;
	add.s32 	%r7, %r5, %r6;
	ld.shared.f32 	%f1, [%r7];
	add.f32 	%f2, %f1, %f1;
	st.shared.f32 	[%r7], %f2;
	ret;

}
	// .globl	_Z11kernel_slowPf
.visible .entry _Z11kernel_slowPf(
	.param .u64 .ptr .align 1 _Z11kernel_slowPf_param_0
)
{
	.reg .b32 	%r<8>;
	.reg .b32 	%f<3>;
	// demoted variable
	.shared .align 4 .b8 _ZZ11kernel_slowPfE4data[4096];
	mov.u32 	%r1, %tid.y;
	mov.u32 	%r2, %tid.x;
	shl.b32 	%r3, %r2, 7;
	mov.u32 	%r4, _ZZ11kernel_slowPfE4data;
	add.s32 	%r5, %r4, %r3;
	shl.b32 	%r6, %r1, 2;
	add.s32 	%r7, %r5, %r6;
	ld.shared.f32 	%f1, [%r7];
	add.f32 	%f2, %f1, %f1;
	st.shared.f32 	[%r7], %f2;
	ret;

}


// ===== COMPILED SASS (sm_100) =====

	.target	sm_100

	.elftype	@"ET_EXEC"


//--------------------- .note.nv.tkinfo           --------------------------
	.section	.note.nv.tkinfo,"",@"SHT_NOTE"
	.sectionflags	@"SHF_NOTE_NV_TKINFO"
	.tkinfo
        /*0018*/ 	.word	0x00000002
        /*0030*/ 	.string	""
        /*0030*/ 	.string	"ptxas"
        /*0030*/ 	.string	"Cuda compilation tools, release 13.0, V13.0.88"
        /*0030*/ 	.string	"Build cuda_13.0.r13.0/compiler.36424714_0"
        /*0030*/ 	.string	"-arch sm_100 -m 64 "



//--------------------- .note.nv.cuinfo           --------------------------
	.section	.note.nv.cuinfo,"",@"SHT_NOTE"
	.sectionflags	@"SHF_NOTE_NV_CUINFO"
        /*0018*/ 	.short	0x0002
        /*001a*/ 	.short	0x0064
        /*001c*/ 	.short	0x0082
	.zero		2


//--------------------- .nv.info                  --------------------------
	.section	.nv.info,"",@"SHT_CUDA_INFO"
	.align	4


	//----- nvinfo : EIATTR_REGCOUNT
	.align		4
        /*0000*/ 	.byte	0x04, 0x2f
        /*0002*/ 	.short	(.L_1 - .L_0)
	.align		4
.L_0:
        /*0004*/ 	.word	index@(_Z11kernel_fastPf)
        /*0008*/ 	.word	0x00000006


	//----- nvinfo : EIATTR_FRAME_SIZE
	.align		4
.L_1:
        /*000c*/ 	.byte	0x04, 0x11
        /*000e*/ 	.short	(.L_3 - .L_2)
	.align		4
.L_2:
        /*0010*/ 	.word	index@(_Z11kernel_fastPf)
        /*0014*/ 	.word	0x00000000


	//----- nvinfo : EIATTR_REGCOUNT
	.align		4
.L_3:
        /*0018*/ 	.byte	0x04, 0x2f
        /*001a*/ 	.short	(.L_5 - .L_4)
	.align		4
.L_4:
        /*001c*/ 	.word	index@(_Z11kernel_slowPf)
        /*0020*/ 	.word	0x00000006


	//----- nvinfo : EIATTR_FRAME_SIZE
	.align		4
.L_5:
        /*0024*/ 	.byte	0x04, 0x11
        /*0026*/ 	.short	(.L_7 - .L_6)
	.align		4
.L_6:
        /*0028*/ 	.word	index@(_Z11kernel_slowPf)
        /*002c*/ 	.word	0x00000000


	//----- nvinfo : EIATTR_MIN_STACK_SIZE
	.align		4
.L_7:
        /*0030*/ 	.byte	0x04, 0x12
        /*0032*/ 	.short	(.L_9 - .L_8)
	.align		4
.L_8:
        /*0034*/ 	.word	index@(_Z11kernel_slowPf)
        /*0038*/ 	.word	0x00000000


	//----- nvinfo : EIATTR_MIN_STACK_SIZE
	.align		4
.L_9:
        /*003c*/ 	.byte	0x04, 0x12
        /*003e*/ 	.short	(.L_11 - .L_10)
	.align		4
.L_10:
        /*0040*/ 	.word	index@(_Z11kernel_fastPf)
        /*0044*/ 	.word	0x00000000
.L_11:


//--------------------- .nv.compat                --------------------------
	.section	.nv.compat,"",@"SHT_CUDA_COMPAT_INFO"
	.align	4
        /*0000*/ 	.byte	0x02, 0x09, 0x00, 0x00, 0x02, 0x02, 0x01, 0x00, 0x02, 0x05, 0x05, 0x00, 0x03, 0x07, 0x01, 0x01
        /*0010*/ 	.byte	0x02, 0x03, 0x00, 0x00, 0x02, 0x06, 0x01, 0x00, 0x04, 0x0b, 0x08, 0x00, 0x09, 0x00, 0x00, 0x00
        /*0020*/ 	.byte	0x00, 0x00, 0x00, 0x00


//--------------------- .nv.info._Z11kernel_slowPf --------------------------
	.section	.nv.info._Z11kernel_slowPf,"",@"SHT_CUDA_INFO"
	.sectionflags	@""
	.align	4


	//----- nvinfo : EIATTR_CUDA_API_VERSION
	.align		4
        /*0000*/ 	.byte	0x04, 0x37
        /*0002*/ 	.short	(.L_13 - .L_12)
.L_12:
        /*0004*/ 	.word	0x00000082


	//----- nvinfo : EIATTR_KPARAM_INFO
	.align		4
.L_13:
        /*0008*/ 	.byte	0x04, 0x17
        /*000a*/ 	.short	(.L_15 - .L_14)
.L_14:
        /*000c*/ 	.word	0x00000000
        /*0010*/ 	.short	0x0000
        /*0012*/ 	.short	0x0000
        /*0014*/ 	.byte	0x00, 0xf5, 0x21, 0x00


	//----- nvinfo : EIATTR_SPARSE_MMA_MASK
	.align		4
.L_15:
        /*0018*/ 	.byte	0x03, 0x50
        /*001a*/ 	.short	0x0000


	//----- nvinfo : EIATTR_MAXREG_COUNT
	.align		4
        /*001c*/ 	.byte	0x03, 0x1b
        /*001e*/ 	.short	0x00ff


	//----- nvinfo : EIATTR_MERCURY_ISA_VERSION
	.align		4
        /*0020*/ 	.byte	0x03, 0x5f
        /*0022*/ 	.short	0x0101


	//----- nvinfo : EIATTR_VRC_CTA_INIT_COUNT
	.align		4
        /*0024*/ 	.byte	0x02, 0x4a
	.zero		1
	.zero		1


	//----- nvinfo : EIATTR_EXIT_INSTR_OFFSETS
	.align		4
        /*0028*/ 	.byte	0x04, 0x1c
        /*002a*/ 	.short	(.L_17 - .L_16)


	//   ....[0]....
.L_16:
        /*002c*/ 	.word	0x000000b0


	//----- nvinfo : EIATTR_CBANK_PARAM_SIZE
	.align		4
.L_17:
        /*0030*/ 	.byte	0x03, 0x19
        /*0032*/ 	.short	0x0008


	//----- nvinfo : EIATTR_PARAM_CBANK
	.align		4
        /*0034*/ 	.byte	0x04, 0x0a
        /*0036*/ 	.short	(.L_19 - .L_18)
	.align		4
.L_18:
        /*0038*/ 	.word	index@(.nv.constant0._Z11kernel_slowPf)
        /*003c*/ 	.short	0x0380
        /*003e*/ 	.short	0x0008


	//----- nvinfo : EIATTR_SW_WAR
	.align		4
.L_19:
        /*0040*/ 	.byte	0x04, 0x36
        /*0042*/ 	.short	(.L_21 - .L_20)
.L_20:
        /*0044*/ 	.word	0x00000008
.L_21:


//--------------------- .nv.info._Z11kernel_fastPf --------------------------
	.section	.nv.info._Z11kernel_fastPf,"",@"SHT_CUDA_INFO"
	.sectionflags	@""
	.align	4


	//----- nvinfo : EIATTR_CUDA_API_VERSION
	.align		4
        /*0000*/ 	.byte	0x04, 0x37
        /*0002*/ 	.short	(.L_23 - .L_22)
.L_22:
        /*0004*/ 	.word	0x00000082


	//----- nvinfo : EIATTR_KPARAM_INFO
	.align		4
.L_23:
        /*0008*/ 	.byte	0x04, 0x17
        /*000a*/ 	.short	(.L_25 - .L_24)
.L_24:
        /*000c*/ 	.word	0x00000000
        /*0010*/ 	.short	0x0000
        /*0012*/ 	.short	0x0000
        /*0014*/ 	.byte	0x00, 0xf5, 0x21, 0x00


	//----- nvinfo : EIATTR_SPARSE_MMA_MASK
	.align		4
.L_25:
        /*0018*/ 	.byte	0x03, 0x50
        /*001a*/ 	.short	0x0000


	//----- nvinfo : EIATTR_MAXREG_COUNT
	.align		4
        /*001c*/ 	.byte	0x03, 0x1b
        /*001e*/ 	.short	0x00ff


	//----- nvinfo : EIATTR_MERCURY_ISA_VERSION
	.align		4
        /*0020*/ 	.byte	0x03, 0x5f
        /*0022*/ 	.short	0x0101


	//----- nvinfo : EIATTR_VRC_CTA_INIT_COUNT
	.align		4
        /*0024*/ 	.byte	0x02, 0x4a
	.zero		1
	.zero		1


	//----- nvinfo : EIATTR_EXIT_INSTR_OFFSETS
	.align		4
        /*0028*/ 	.byte	0x04, 0x1c
        /*002a*/ 	.short	(.L_27 - .L_26)


	//   ....[0]....
.L_26:
        /*002c*/ 	.word	0x000000b0


	//----- nvinfo : EIATTR_CBANK_PARAM_SIZE
	.align		4
.L_27:
        /*0030*/ 	.byte	0x03, 0x19
        /*0032*/ 	.short	0x0008


	//----- nvinfo : EIATTR_PARAM_CBANK
	.align		4
        /*0034*/ 	.byte	0x04, 0x0a
        /*0036*/ 	.short	(.L_29 - .L_28)
	.align		4
.L_28:
        /*0038*/ 	.word	index@(.nv.constant0._Z11kernel_fastPf)
        /*003c*/ 	.short	0x0380
        /*003e*/ 	.short	0x0008


	//----- nvinfo : EIATTR_SW_WAR
	.align		4
.L_29:
        /*0040*/ 	.byte	0x04, 0x36
        /*0042*/ 	.short	(.L_31 - .L_30)
.L_30:
        /*0044*/ 	.word	0x00000008
.L_31:


//--------------------- .nv.callgraph             --------------------------
	.section	.nv.callgraph,"",@"SHT_CUDA_CALLGRAPH"
	.align	4
	.sectionentsize	8
	.align		4
        /*0000*/ 	.word	0x00000000
	.align		4
        /*0004*/ 	.word	0xffffffff
	.align		4
        /*0008*/ 	.word	0x00000000
	.align		4
        /*000c*/ 	.word	0xfffffffe
	.align		4
        /*0010*/ 	.word	0x00000000
	.align		4
        /*0014*/ 	.word	0xfffffffd
	.align		4
        /*0018*/ 	.word	0x00000000
	.align		4
        /*001c*/ 	.word	0xfffffffc


//--------------------- .text._Z11kernel_slowPf   --------------------------
	.section	.text._Z11kernel_slowPf,"ax",@progbits
	.align	128
        .global         _Z11kernel_slowPf
        .type           _Z11kernel_slowPf,@function
        .size           _Z11kernel_slowPf,(.L_x_2 - _Z11kernel_slowPf)
        .other          _Z11kernel_slowPf,@"STO_CUDA_ENTRY STV_DEFAULT"
_Z11kernel_slowPf:
.text._Z11kernel_slowPf:
[----:B------:R-:W-:Y:S01]  /*0000*/  LDC R1, c[0x0][0x37c] ;  /* 0x0000df00ff017b82 */ /* 0x000fe20000000800 */
[----:B------:R-:W0:Y:S07]  /*0010*/  S2R R0, SR_TID.X ;  /* 0x0000000000007919 */ /* 0x000e2e0000002100 */
[----:B------:R-:W1:Y:S01]  /*0020*/  S2UR UR5, SR_CgaCtaId ;  /* 0x00000000000579c3 */ /* 0x000e620000008800 */
[----:B------:R-:W-:Y:S01]  /*0030*/  UMOV UR4, 0x400 ;  /* 0x0000040000047882 */ /* 0x000fe20000000000 */
[----:B------:R-:W2:Y:S01]  /*0040*/  S2R R3, SR_TID.Y ;  /* 0x0000000000037919 */ /* 0x000ea20000002200 */
[----:B-1----:R-:W-:-:S06]  /*0050*/  ULEA UR4, UR5, UR4, 0x18 ;  /* 0x0000000405047291 */ /* 0x002fcc000f8ec0ff */
[----:B0-----:R-:W-:-:S04]  /*0060*/  LEA R0, R0, UR4, 0x7 ;  /* 0x0000000400007c11 */ /* 0x001fc8000f8e38ff */
[----:B--2---:R-:W-:-:S05]  /*0070*/  LEA R0, R3, R0, 0x2 ;  /* 0x0000000003007211 */ /* 0x004fca00078e10ff */
[----:B------:R-:W0:Y:S02]  /*0080*/  LDS R2, [R0] ;  /* 0x0000000000027984 */ /* 0x000e240000000800 */
[----:B0-----:R-:W-:-:S05]  /*0090*/  FADD R3, R2, R2 ;  /* 0x0000000202037221 */ /* 0x001fca0000000000 */
[----:B------:R-:W-:Y:S01]  /*00a0*/  STS [R0], R3 ;  /* 0x0000000300007388 */ /* 0x000fe20000000800 */
[----:B------:R-:W-:Y:S05]  /*00b0*/  EXIT ;  /* 0x000000000000794d */ /* 0x000fea0003800000 */
.L_x_0:
[----:B------:R-:W-:-:S00]  /*00c0*/  BRA `(.L_x_0) ;  /* 0xfffffffc00fc7947 */ /* 0x000fc0000383ffff */
[----:B------:R-:W-:-:S00]  /*00d0*/  NOP ;  /* 0x0000000000007918 */ /* 0x000fc00000000000 */
        /* <DEDUP_REMOVED lines=10> */
.L_x_2:


//--------------------- .text._Z11kernel_fastPf   --------------------------
	.section	.text._Z11kernel_fastPf,"ax",@progbits
	.align	128
        .global         _Z11kernel_fastPf
        .type           _Z11kernel_fastPf,@function
        .size           _Z11kernel_fastPf,(.L_x_3 - _Z11kernel_fastPf)
        .other          _Z11kernel_fastPf,@"STO_CUDA_ENTRY STV_DEFAULT"
_Z11kernel_fastPf:
.text._Z11kernel_fastPf:
[----:B------:R-:W-:Y:S01]  /*0000*/  LDC R1, c[0x0][0x37c] ;  /* 0x0000df00ff017b82 */ /* 0x000fe20000000800 */
[----:B------:R-:W0:Y:S07]  /*0010*/  S2R R0, SR_TID.Y ;  /* 0x0000000000007919 */ /* 0x000e2e0000002200 */
[----:B------:R-:W1:Y:S01]  /*0020*/  S2UR UR5, SR_CgaCtaId ;  /* 0x00000000000579c3 */ /* 0x000e620000008800 */
[----:B------:R-:W-:Y:S01]  /*0030*/  UMOV UR4, 0x400 ;  /* 0x0000040000047882 */ /* 0x000fe20000000000 */
[----:B------:R-:W2:Y:S01]  /*0040*/  S2R R3, SR_TID.X ;  /* 0x0000000000037919 */ /* 0x000ea20000002100 */
[----:B-1----:R-:W-:-:S06]  /*0050*/  ULEA UR4, UR5, UR4, 0x18 ;  /* 0x0000000405047291 */ /* 0x002fcc000f8ec0ff */
[----:B0-----:R-:W-:-:S04]  /*0060*/  LEA R0, R0, UR4, 0x7 ;  /* 0x0000000400007c11 */ /* 0x001fc8000f8e38ff */
[----:B--2---:R-:W-:-:S05]  /*0070*/  LEA R0, R3, R0, 0x2 ;  /* 0x0000000003007211 */ /* 0x004fca00078e10ff */
[----:B------:R-:W0:Y:S02]  /*0080*/  LDS R2, [R0] ;  /* 0x0000000000027984 */ /* 0x000e240000000800 */
[----:B0-----:R-:W-:-:S05]  /*0090*/  FADD R3, R2, R2 ;  /* 0x0000000202037221 */ /* 0x001fca0000000000 */
[----:B------:R-:W-:Y:S01]  /*00a0*/  STS [R0], R3 ;  /* 0x0000000300007388 */ /* 0x000fe20000000800 */
[----:B------:R-:W-:Y:S05]  /*00b0*/  EXIT ;  /* 0x000000000000794d */ /* 0x000fea0003800000 */
.L_x_1:
        /* <DEDUP_REMOVED lines=12> */
.L_x_3:


//--------------------- .nv.shared._Z11kernel_slowPf --------------------------
	.section	.nv.shared._Z11kernel_slowPf,"aw",@nobits
	.sectionflags	@""
	.align	4
.nv.shared._Z11kernel_slowPf:
	.zero		5120


//--------------------- .nv.shared.reserved.0     --------------------------
	.section	.nv.shared.reserved.0,"aw",@nobits
	.weak		__nv_reservedSMEM_offset_0_alias
	.size		__nv_reservedSMEM_offset_0_alias, 0, 64
	.other		__nv_reservedSMEM_offset_0_alias,@"STO_CUDA_RESERVED_SHARED STV_DEFAULT"
__nv_reservedSMEM_offset_0_alias:
	.zero		0
	.zero		64


//--------------------- .nv.shared._Z11kernel_fastPf --------------------------
	.section	.nv.shared._Z11kernel_fastPf,"aw",@nobits
	.sectionflags	@""
	.align	4
.nv.shared._Z11kernel_fastPf:
	.zero		5120


//--------------------- .nv.constant0._Z11kernel_slowPf --------------------------
	.section	.nv.constant0._Z11kernel_slowPf,"a",@progbits
	.sectionflags	@""
	.align	4
.nv.constant0._Z11kernel_slowPf:
	.zero		904


//--------------------- .nv.constant0._Z11kernel_fastPf --------------------------
	.section	.nv.constant0._Z11kernel_fastPf,"a",@progbits
	.sectionflags	@""
	.align	4
.nv.constant0._Z11kernel_fastPf:
	.zero		904


//--------------------- SYMBOLS --------------------------

	.type		.nv.reservedSmem.offset0,@object
	.size		.nv.reservedSmem.offset0,0x4
	.type		.nv.reservedSmem.cap,@object
	.size		.nv.reservedSmem.cap,0x4
